//
// Generated by NVIDIA NVVM Compiler
//
// Compiler Build ID: CL-36424714
// Cuda compilation tools, release 13.0, V13.0.88
// Based on NVVM 20.0.0
//

.version 9.0
.target sm_100
.address_size 64

	// .globl	_Z3barPiS_S_i

.visible .entry _Z3barPiS_S_i(
	.param .u64 .ptr .align 1 _Z3barPiS_S_i_param_0,
	.param .u64 .ptr .align 1 _Z3barPiS_S_i_param_1,
	.param .u64 .ptr .align 1 _Z3barPiS_S_i_param_2,
	.param .u32 _Z3barPiS_S_i_param_3
)
{
	.reg .pred 	%p<3>;
	.reg .b32 	%r<40>;
	.reg .b64 	%rd<26>;

	ld.param.u64 	%rd10, [_Z3barPiS_S_i_param_0];
	ld.param.u64 	%rd12, [_Z3barPiS_S_i_param_1];
	ld.param.u64 	%rd11, [_Z3barPiS_S_i_param_2];
	ld.param.u32 	%r12, [_Z3barPiS_S_i_param_3];
	cvta.to.global.u64 	%rd1, %rd12;
	mov.u32 	%r13, %ctaid.x;
	mov.u32 	%r14, %ntid.x;
	mov.u32 	%r15, %tid.x;
	mad.lo.s32 	%r1, %r13, %r14, %r15;
	setp.ge.s32 	%p1, %r1, %r12;
	@%p1 bra 	$L__BB0_3;
	cvta.to.global.u64 	%rd13, %rd11;
	mul.hi.s32 	%r18, %r1, 274877907;
	shr.u32 	%r19, %r18, 31;
	shr.s32 	%r20, %r18, 5;
	add.s32 	%r21, %r20, %r19;
	mul.lo.s32 	%r36, %r21, 500;
	sub.s32 	%r37, %r1, %r36;
	mul.wide.s32 	%rd14, %r1, 4;
	add.s64 	%rd2, %rd13, %rd14;
	mov.b32 	%r39, 0;
	st.global.u32 	[%rd2], %r39;
	add.s32 	%r22, %r37, 1000;
	mul.wide.u32 	%rd15, %r22, 4;
	add.s64 	%rd25, %rd1, %rd15;
	add.s32 	%r23, %r37, 1500;
	mul.wide.u32 	%rd16, %r23, 4;
	add.s64 	%rd24, %rd1, %rd16;
	cvta.to.global.u64 	%rd17, %rd10;
	add.s64 	%rd5, %rd17, 8;
	mov.b32 	%r38, 500;
$L__BB0_2:
	mul.wide.s32 	%rd18, %r37, 4;
	add.s64 	%rd19, %rd1, %rd18;
	mul.wide.s32 	%rd20, %r36, 4;
	add.s64 	%rd21, %rd5, %rd20;
	ld.global.u32 	%r24, [%rd21+-8];
	ld.global.u32 	%r25, [%rd19];
	mad.lo.s32 	%r26, %r25, %r24, %r39;
	st.global.u32 	[%rd2], %r26;
	ld.global.u32 	%r27, [%rd21+-4];
	add.s32 	%r28, %r37, 500;
	mul.wide.u32 	%rd22, %r28, 4;
	add.s64 	%rd23, %rd1, %rd22;
	ld.global.u32 	%r29, [%rd23];
	mad.lo.s32 	%r30, %r29, %r27, %r26;
	st.global.u32 	[%rd2], %r30;
	ld.global.u32 	%r31, [%rd21];
	ld.global.u32 	%r32, [%rd25];
	mad.lo.s32 	%r33, %r32, %r31, %r30;
	st.global.u32 	[%rd2], %r33;
	ld.global.u32 	%r34, [%rd21+4];
	ld.global.u32 	%r35, [%rd24];
	mad.lo.s32 	%r39, %r35, %r34, %r33;
	st.global.u32 	[%rd2], %r39;
	add.s32 	%r38, %r38, 2000;
	add.s32 	%r37, %r37, 2000;
	add.s64 	%rd25, %rd25, 8000;
	add.s64 	%rd24, %rd24, 8000;
	add.s32 	%r36, %r36, 4;
	setp.ne.s32 	%p2, %r38, 250500;
	@%p2 bra 	$L__BB0_2;
$L__BB0_3:
	ret;

}


// ===== COMPILED SASS (sm_100) =====

	.target	sm_100

	.elftype	@"ET_EXEC"


//--------------------- .note.nv.tkinfo           --------------------------
	.section	.note.nv.tkinfo,"",@"SHT_NOTE"
	.sectionflags	@"SHF_NOTE_NV_TKINFO"
	.tkinfo
        /*0018*/ 	.word	0x00000002
        /*0030*/ 	.string	""
        /*0030*/ 	.string	"ptxas"
        /*0030*/ 	.string	"Cuda compilation tools, release 13.0, V13.0.88"
        /*0030*/ 	.string	"Build cuda_13.0.r13.0/compiler.36424714_0"
        /*0030*/ 	.string	"-arch sm_100 -m 64 "



//--------------------- .note.nv.cuinfo           --------------------------
	.section	.note.nv.cuinfo,"",@"SHT_NOTE"
	.sectionflags	@"SHF_NOTE_NV_CUINFO"
        /*0018*/ 	.short	0x0002
        /*001a*/ 	.short	0x0064
        /*001c*/ 	.short	0x0082
	.zero		2


//--------------------- .nv.info                  --------------------------
	.section	.nv.info,"",@"SHT_CUDA_INFO"
	.align	4


	//----- nvinfo : EIATTR_REGCOUNT
	.align		4
        /*0000*/ 	.byte	0x04, 0x2f
        /*0002*/ 	.short	(.L_1 - .L_0)
	.align		4
.L_0:
        /*0004*/ 	.word	index@(_Z3barPiS_S_i)
        /*0008*/ 	.word	0x00000020


	//----- nvinfo : EIATTR_FRAME_SIZE
	.align		4
.L_1:
        /*000c*/ 	.byte	0x04, 0x11
        /*000e*/ 	.short	(.L_3 - .L_2)
	.align		4
.L_2:
        /*0010*/ 	.word	index@(_Z3barPiS_S_i)
        /*0014*/ 	.word	0x00000000


	//----- nvinfo : EIATTR_MIN_STACK_SIZE
	.align		4
.L_3:
        /*0018*/ 	.byte	0x04, 0x12
        /*001a*/ 	.short	(.L_5 - .L_4)
	.align		4
.L_4:
        /*001c*/ 	.word	index@(_Z3barPiS_S_i)
        /*0020*/ 	.word	0x00000000
.L_5:


//--------------------- .nv.compat                --------------------------
	.section	.nv.compat,"",@"SHT_CUDA_COMPAT_INFO"
	.align	4
        /*0000*/ 	.byte	0x02, 0x09, 0x00, 0x00, 0x02, 0x02, 0x01, 0x00, 0x02, 0x05, 0x05, 0x00, 0x03, 0x07, 0x01, 0x01
        /*0010*/ 	.byte	0x02, 0x03, 0x00, 0x00, 0x02, 0x06, 0x01, 0x00, 0x04, 0x0b, 0x08, 0x00, 0x09, 0x00, 0x00, 0x00
        /*0020*/ 	.byte	0x00, 0x00, 0x00, 0x00


//--------------------- .nv.info._Z3barPiS_S_i    --------------------------
	.section	.nv.info._Z3barPiS_S_i,"",@"SHT_CUDA_INFO"
	.sectionflags	@""
	.align	4


	//----- nvinfo : EIATTR_CUDA_API_VERSION
	.align		4
        /*0000*/ 	.byte	0x04, 0x37
        /*0002*/ 	.short	(.L_7 - .L_6)
.L_6:
        /*0004*/ 	.word	0x00000082


	//----- nvinfo : EIATTR_KPARAM_INFO
	.align		4
.L_7:
        /*0008*/ 	.byte	0x04, 0x17
        /*000a*/ 	.short	(.L_9 - .L_8)
.L_8:
        /*000c*/ 	.word	0x00000000
        /*0010*/ 	.short	0x0003
        /*0012*/ 	.short	0x0018
        /*0014*/ 	.byte	0x00, 0xf0, 0x11, 0x00


	//----- nvinfo : EIATTR_KPARAM_INFO
	.align		4
.L_9:
        /*0018*/ 	.byte	0x04, 0x17
        /*001a*/ 	.short	(.L_11 - .L_10)
.L_10:
        /*001c*/ 	.word	0x00000000
        /*0020*/ 	.short	0x0002
        /*0022*/ 	.short	0x0010
        /*0024*/ 	.byte	0x00, 0xf5, 0x21, 0x00


	//----- nvinfo : EIATTR_KPARAM_INFO
	.align		4
.L_11:
        /*0028*/ 	.byte	0x04, 0x17
        /*002a*/ 	.short	(.L_13 - .L_12)
.L_12:
        /*002c*/ 	.word	0x00000000
        /*0030*/ 	.short	0x0001
        /*0032*/ 	.short	0x0008
        /*0034*/ 	.byte	0x00, 0xf5, 0x21, 0x00


	//----- nvinfo : EIATTR_KPARAM_INFO
	.align		4
.L_13:
        /*0038*/ 	.byte	0x04, 0x17
        /*003a*/ 	.short	(.L_15 - .L_14)
.L_14:
        /*003c*/ 	.word	0x00000000
        /*0040*/ 	.short	0x0000
        /*0042*/ 	.short	0x0000
        /*0044*/ 	.byte	0x00, 0xf5, 0x21, 0x00


	//----- nvinfo : EIATTR_SPARSE_MMA_MASK
	.align		4
.L_15:
        /*0048*/ 	.byte	0x03, 0x50
        /*004a*/ 	.short	0x0000


	//----- nvinfo : EIATTR_MAXREG_COUNT
	.align		4
        /*004c*/ 	.byte	0x03, 0x1b
        /*004e*/ 	.short	0x00ff


	//----- nvinfo : EIATTR_MERCURY_ISA_VERSION
	.align		4
        /*0050*/ 	.byte	0x03, 0x5f
        /*0052*/ 	.short	0x0101


	//----- nvinfo : EIATTR_VRC_CTA_INIT_COUNT
	.align		4
        /*0054*/ 	.byte	0x02, 0x4a
	.zero		1
	.zero		1


	//----- nvinfo : EIATTR_EXIT_INSTR_OFFSETS
	.align		4
        /*0058*/ 	.byte	0x04, 0x1c
        /*005a*/ 	.short	(.L_17 - .L_16)


	//   ....[0]....
.L_16:
        /*005c*/ 	.word	0x00000070


	//   ....[1]....
        /*0060*/ 	.word	0x000011d0


	//----- nvinfo : EIATTR_CBANK_PARAM_SIZE
	.align		4
.L_17:
        /*0064*/ 	.byte	0x03, 0x19
        /*0066*/ 	.short	0x001c


	//----- nvinfo : EIATTR_PARAM_CBANK
	.align		4
        /*0068*/ 	.byte	0x04, 0x0a
        /*006a*/ 	.short	(.L_19 - .L_18)
	.align		4
.L_18:
        /*006c*/ 	.word	index@(.nv.constant0._Z3barPiS_S_i)
        /*0070*/ 	.short	0x0380
        /*0072*/ 	.short	0x001c


	//----- nvinfo : EIATTR_SW_WAR
	.align		4
.L_19:
        /*0074*/ 	.byte	0x04, 0x36
        /*0076*/ 	.short	(.L_21 - .L_20)
.L_20:
        /*0078*/ 	.word	0x00000008
.L_21:


//--------------------- .nv.callgraph             --------------------------
	.section	.nv.callgraph,"",@"SHT_CUDA_CALLGRAPH"
	.align	4
	.sectionentsize	8
	.align		4
        /*0000*/ 	.word	0x00000000
	.align		4
        /*0004*/ 	.word	0xffffffff
	.align		4
        /*0008*/ 	.word	0x00000000
	.align		4
        /*000c*/ 	.word	0xfffffffe
	.align		4
        /*0010*/ 	.word	0x00000000
	.align		4
        /*0014*/ 	.word	0xfffffffd
	.align		4
        /*0018*/ 	.word	0x00000000
	.align		4
        /*001c*/ 	.word	0xfffffffc


//--------------------- .text._Z3barPiS_S_i       --------------------------
	.section	.text._Z3barPiS_S_i,"ax",@progbits
	.align	128
        .global         _Z3barPiS_S_i
        .type           _Z3barPiS_S_i,@function
        .size           _Z3barPiS_S_i,(.L_x_2 - _Z3barPiS_S_i)
        .other          _Z3barPiS_S_i,@"STO_CUDA_ENTRY STV_DEFAULT"
_Z3barPiS_S_i:
.text._Z3barPiS_S_i:
[----:B------:R-:W-:Y:S01]  /*0000*/  LDC R1, c[0x0][0x37c] ;  /* 0x0000df00ff017b82 */ /* 0x000fe20000000800 */
[----:B------:R-:W0:Y:S07]  /*0010*/  S2R R3, SR_TID.X ;  /* 0x0000000000037919 */ /* 0x000e2e0000002100 */
[----:B------:R-:W0:Y:S01]  /*0020*/  S2UR UR4, SR_CTAID.X ;  /* 0x00000000000479c3 */ /* 0x000e220000002500 */
[----:B------:R-:W1:Y:S07]  /*0030*/  LDCU UR5, c[0x0][0x398] ;  /* 0x00007300ff0577ac */ /* 0x000e6e0008000800 */
[----:B------:R-:W0:Y:S02]  /*0040*/  LDC R0, c[0x0][0x360] ;  /* 0x0000d800ff007b82 */ /* 0x000e240000000800 */
[----:B0-----:R-:W-:-:S05]  /*0050*/  IMAD R0, R0, UR4, R3 ;  /* 0x0000000400007c24 */ /* 0x001fca000f8e0203 */
[----:B-1----:R-:W-:-:S13]  /*0060*/  ISETP.GE.AND P0, PT, R0, UR5, PT ;  /* 0x0000000500007c0c */ /* 0x002fda000bf06270 */
[----:B------:R-:W-:Y:S05]  /*0070*/  @P0 EXIT ;  /* 0x000000000000094d */ /* 0x000fea0003800000 */
[----:B------:R-:W0:Y:S01]  /*0080*/  LDCU.64 UR4, c[0x0][0x380] ;  /* 0x00007000ff0477ac */ /* 0x000e220008000a00 */
[----:B------:R-:W1:Y:S01]  /*0090*/  LDC.64 R6, c[0x0][0x390] ;  /* 0x0000e400ff067b82 */ /* 0x000e620000000a00 */
[----:B------:R-:W-:Y:S01]  /*00a0*/  IMAD.HI R4, R0, 0x10624dd3, RZ ;  /* 0x10624dd300047827 */ /* 0x000fe200078e02ff */
[----:B------:R-:W2:Y:S04]  /*00b0*/  LDCU.64 UR6, c[0x0][0x358] ;  /* 0x00006b00ff0677ac */ /* 0x000ea80008000a00 */
[----:B------:R-:W-:Y:S02]  /*00c0*/  SHF.R.U32.HI R5, RZ, 0x1f, R4 ;  /* 0x0000001fff057819 */ /* 0x000fe40000011604 */
[----:B------:R-:W3:Y:S02]  /*00d0*/  LDC.64 R2, c[0x0][0x388] ;  /* 0x0000e200ff027b82 */ /* 0x000ee40000000a00 */
[----:B------:R-:W-:-:S05]  /*00e0*/  LEA.HI.SX32 R5, R4, R5, 0x1b ;  /* 0x0000000504057211 */ /* 0x000fca00078fdaff */
[----:B------:R-:W-:Y:S01]  /*00f0*/  IMAD R13, R5, 0x1f4, RZ ;  /* 0x000001f4050d7824 */ /* 0x000fe200078e02ff */
[----:B0-----:R-:W-:-:S04]  /*0100*/  UIADD3 UR4, UP0, UPT, UR4, 0x8, URZ ;  /* 0x0000000804047890 */ /* 0x001fc8000ff1e0ff */
[C---:B------:R-:W-:Y:S01]  /*0110*/  IADD3 R15, PT, PT, R0.reuse, -R13, RZ ;  /* 0x8000000d000f7210 */ /* 0x040fe20007ffe0ff */
[----:B------:R-:W-:Y:S01]  /*0120*/  UIADD3.X UR5, UPT, UPT, URZ, UR5, URZ, UP0, !UPT ;  /* 0x00000005ff057290 */ /* 0x000fe200087fe4ff */
[----:B------:R-:W-:Y:S01]  /*0130*/  MOV R4, UR4 ;  /* 0x0000000400047c02 */ /* 0x000fe20008000f00 */
[----:B-1----:R-:W-:-:S04]  /*0140*/  IMAD.WIDE R6, R0, 0x4, R6 ;  /* 0x0000000400067825 */ /* 0x002fc800078e0206 */
[----:B------:R-:W-:Y:S01]  /*0150*/  MOV R5, UR5 ;  /* 0x0000000500057c02 */ /* 0x000fe20008000f00 */
[----:B--2---:R-:W-:Y:S01]  /*0160*/  STG.E desc[UR6][R6.64], RZ ;  /* 0x000000ff06007986 */ /* 0x004fe2000c101906 */
[----:B---3--:R-:W-:-:S04]  /*0170*/  IMAD.WIDE R8, R15, 0x4, R2 ;  /* 0x000000040f087825 */ /* 0x008fc800078e0202 */
[----:B------:R-:W-:Y:S02]  /*0180*/  IMAD.WIDE R16, R13, 0x4, R4 ;  /* 0x000000040d107825 */ /* 0x000fe400078e0204 */
[----:B------:R-:W2:Y:S04]  /*0190*/  LDG.E R9, desc[UR6][R8.64] ;  /* 0x0000000608097981 */ /* 0x000ea8000c1e1900 */
[----:B------:R-:W2:Y:S01]  /*01a0*/  LDG.E R0, desc[UR6][R16.64+-0x8] ;  /* 0xfffff80610007981 */ /* 0x000ea2000c1e1900 */
[----:B------:R-:W-:-:S05]  /*01b0*/  IADD3 R19, PT, PT, R15, 0x1f4, RZ ;  /* 0x000001f40f137810 */ /* 0x000fca0007ffe0ff */
[----:B------:R-:W-:-:S04]  /*01c0*/  IMAD.WIDE.U32 R18, R19, 0x4, R2 ;  /* 0x0000000413127825 */ /* 0x000fc800078e0002 */
[----:B--2---:R-:W-:-:S05]  /*01d0*/  IMAD R21, R0, R9, RZ ;  /* 0x0000000900157224 */ /* 0x004fca00078e02ff */
[----:B------:R0:W-:Y:S04]  /*01e0*/  STG.E desc[UR6][R6.64], R21 ;  /* 0x0000001506007986 */ /* 0x0001e8000c101906 */
[----:B------:R-:W2:Y:S04]  /*01f0*/  LDG.E R18, desc[UR6][R18.64] ;  /* 0x0000000612127981 */ /* 0x000ea8000c1e1900 */
[----:B------:R-:W2:Y:S01]  /*0200*/  LDG.E R0, desc[UR6][R16.64+-0x4] ;  /* 0xfffffc0610007981 */ /* 0x000ea2000c1e1900 */
[----:B------:R-:W-:-:S05]  /*0210*/  IADD3 R11, PT, PT, R15, 0x3e8, RZ ;  /* 0x000003e80f0b7810 */ /* 0x000fca0007ffe0ff */
[----:B------:R-:W-:-:S04]  /*0220*/  IMAD.WIDE.U32 R10, R11, 0x4, R2 ;  /* 0x000000040b0a7825 */ /* 0x000fc800078e0002 */
[----:B--2---:R-:W-:-:S05]  /*0230*/  IMAD R23, R0, R18, R21 ;  /* 0x0000001200177224 */ /* 0x004fca00078e0215 */
[----:B------:R1:W-:Y:S04]  /*0240*/  STG.E desc[UR6][R6.64], R23 ;  /* 0x0000001706007986 */ /* 0x0003e8000c101906 */
[----:B------:R-:W2:Y:S04]  /*0250*/  LDG.E R0, desc[UR6][R16.64] ;  /* 0x0000000610007981 */ /* 0x000ea8000c1e1900 */
[----:B------:R-:W2:Y:S01]  /*0260*/  LDG.E R8, desc[UR6][R10.64] ;  /* 0x000000060a087981 */ /* 0x000ea2000c1e1900 */
[----:B------:R-:W-:Y:S01]  /*0270*/  IADD3 R9, PT, PT, R15, 0x5dc, RZ ;  /* 0x000005dc0f097810 */ /* 0x000fe20007ffe0ff */
[----:B--2---:R-:W-:-:S04]  /*0280*/  IMAD R25, R0, R8, R23 ;  /* 0x0000000800197224 */ /* 0x004fc800078e0217 */
[----:B------:R-:W-:Y:S01]  /*0290*/  IMAD.WIDE.U32 R8, R9, 0x4, R2 ;  /* 0x0000000409087825 */ /* 0x000fe200078e0002 */
[----:B------:R2:W-:Y:S04]  /*02a0*/  STG.E desc[UR6][R6.64], R25 ;  /* 0x0000001906007986 */ /* 0x0005e8000c101906 */
[----:B------:R-:W1:Y:S04]  /*02b0*/  LDG.E R0, desc[UR6][R16.64+0x4] ;  /* 0x0000040610007981 */ /* 0x000e68000c1e1900 */
[----:B------:R-:W1:Y:S01]  /*02c0*/  LDG.E R12, desc[UR6][R8.64] ;  /* 0x00000006080c7981 */ /* 0x000e62000c1e1900 */
[----:B0-----:R-:W-:-:S02]  /*02d0*/  IADD3 R21, PT, PT, R15, 0x7d0, RZ ;  /* 0x000007d00f157810 */ /* 0x001fc40007ffe0ff */
[----:B------:R-:W-:-:S03]  /*02e0*/  IADD3 R19, PT, PT, R13, 0x4, RZ ;  /* 0x000000040d137810 */ /* 0x000fc60007ffe0ff */
[----:B------:R-:W-:-:S04]  /*02f0*/  IMAD.WIDE R20, R21, 0x4, R2 ;  /* 0x0000000415147825 */ /* 0x000fc800078e0202 */
[----:B------:R-:W-:-:S04]  /*0300*/  IMAD.WIDE R18, R19, 0x4, R4 ;  /* 0x0000000413127825 */ /* 0x000fc800078e0204 */
[----:B-1----:R-:W-:-:S05]  /*0310*/  IMAD R23, R0, R12, R25 ;  /* 0x0000000c00177224 */ /* 0x002fca00078e0219 */
        /* <DEDUP_REMOVED lines=8> */
[----:B------:R-:W2:Y:S02]  /*03a0*/  LDG.E R0, desc[UR6][R18.64+-0x4] ;  /* 0xfffffc0612007981 */ /* 0x000ea4000c1e1900 */
[----:B--2---:R-:W-:-:S05]  /*03b0*/  IMAD R27, R0, R16, R25 ;  /* 0x00000010001b7224 */ /* 0x004fca00078e0219 */
[----:B------:R2:W-:Y:S04]  /*03c0*/  STG.E desc[UR6][R6.64], R27 ;  /* 0x0000001b06007986 */ /* 0x0005e8000c101906 */
[----:B------:R-:W0:Y:S04]  /*03d0*/  LDG.E R0, desc[UR6][R18.64] ;  /* 0x0000000612007981 */ /* 0x000e28000c1e1900 */
[----:B------:R-:W0:Y:S02]  /*03e0*/  LDG.E R12, desc[UR6][R10.64+0x1f40] ;  /* 0x001f40060a0c7981 */ /* 0x000e24000c1e1900 */
[----:B0-----:R-:W-:-:S05]  /*03f0*/  IMAD R23, R0, R12, R27 ;  /* 0x0000000c00177224 */ /* 0x001fca00078e021b */
[----:B------:R0:W-:Y:S04]  /*0400*/  STG.E desc[UR6][R6.64], R23 ;  /* 0x0000001706007986 */ /* 0x0001e8000c101906 */
[----:B------:R-:W1:Y:S04]  /*0410*/  LDG.E R0, desc[UR6][R18.64+0x4] ;  /* 0x0000040612007981 */ /* 0x000e68000c1e1900 */
[----:B------:R-:W1:Y:S01]  /*0420*/  LDG.E R12, desc[UR6][R8.64+0x1f40] ;  /* 0x001f4006080c7981 */ /* 0x000e62000c1e1900 */
[----:B------:R-:W-:Y:S02]  /*0430*/  IADD3 R21, PT, PT, R15, 0xfa0, RZ ;  /* 0x00000fa00f157810 */ /* 0x000fe40007ffe0ff */
[----:B------:R-:W-:-:S03]  /*0440*/  IADD3 R17, PT, PT, R13, 0x8, RZ ;  /* 0x000000080d117810 */ /* 0x000fc60007ffe0ff */
[----:B------:R-:W-:-:S04]  /*0450*/  IMAD.WIDE R20, R21, 0x4, R2 ;  /* 0x0000000415147825 */ /* 0x000fc800078e0202 */
[----:B------:R-:W-:-:S04]  /*0460*/  IMAD.WIDE R16, R17, 0x4, R4 ;  /* 0x0000000411107825 */ /* 0x000fc800078e0204 */
[----:B-1----:R-:W-:-:S05]  /*0470*/  IMAD R25, R0, R12, R23 ;  /* 0x0000000c00197224 */ /* 0x002fca00078e0217 */
[----:B------:R1:W-:Y:S04]  /*0480*/  STG.E desc[UR6][R6.64], R25 ;  /* 0x0000001906007986 */ /* 0x0003e8000c101906 */
[----:B------:R-:W0:Y:S04]  /*0490*/  LDG.E R20, desc[UR6][R20.64] ;  /* 0x0000000614147981 */ /* 0x000e28000c1e1900 */
[----:B------:R-:W0:Y:S01]  /*04a0*/  LDG.E R0, desc[UR6][R16.64+-0x8] ;  /* 0xfffff80610007981 */ /* 0x000e22000c1e1900 */
[----:B--2---:R-:W-:-:S05]  /*04b0*/  IADD3 R27, PT, PT, R15, 0x1194, RZ ;  /* 0x000011940f1b7810 */ /* 0x004fca0007ffe0ff */
[----:B------:R-:W-:-:S04]  /*04c0*/  IMAD.WIDE.U32 R18, R27, 0x4, R2 ;  /* 0x000000041b127825 */ /* 0x000fc800078e0002 */
[----:B0-----:R-:W-:-:S05]  /*04d0*/  IMAD R23, R0, R20, R25 ;  /* 0x0000001400177224 */ /* 0x001fca00078e0219 */
[----:B------:R0:W-:Y:S04]  /*04e0*/  STG.E desc[UR6][R6.64], R23 ;  /* 0x0000001706007986 */ /* 0x0001e8000c101906 */
[----:B------:R-:W2:Y:S04]  /*04f0*/  LDG.E R18, desc[UR6][R18.64] ;  /* 0x0000000612127981 */ /* 0x000ea8000c1e1900 */
[----:B------:R-:W2:Y:S02]  /*0500*/  LDG.E R0, desc[UR6][R16.64+-0x4] ;  /* 0xfffffc0610007981 */ /* 0x000ea4000c1e1900 */
[----:B--2---:R-:W-:-:S05]  /*0510*/  IMAD R27, R0, R18, R23 ;  /* 0x00000012001b7224 */ /* 0x004fca00078e0217 */
[----:B------:R2:W-:Y:S04]  /*0520*/  STG.E desc[UR6][R6.64], R27 ;  /* 0x0000001b06007986 */ /* 0x0005e8000c101906 */
[----:B------:R-:W1:Y:S04]  /*0530*/  LDG.E R0, desc[UR6][R16.64] ;  /* 0x0000000610007981 */ /* 0x000e68000c1e1900 */
[----:B------:R-:W1:Y:S02]  /*0540*/  LDG.E R12, desc[UR6][R10.64+0x3e80] ;  /* 0x003e80060a0c7981 */ /* 0x000e64000c1e1900 */
[----:B-1----:R-:W-:-:S05]  /*0550*/  IMAD R25, R0, R12, R27 ;  /* 0x0000000c00197224 */ /* 0x002fca00078e021b */
[----:B------:R1:W-:Y:S04]  /*0560*/  STG.E desc[UR6][R6.64], R25 ;  /* 0x0000001906007986 */ /* 0x0003e8000c101906 */
[----:B------:R-:W0:Y:S04]  /*0570*/  LDG.E R0, desc[UR6][R16.64+0x4] ;  /* 0x0000040610007981 */ /* 0x000e28000c1e1900 */
[----:B------:R-:W0:Y:S01]  /*0580*/  LDG.E R12, desc[UR6][R8.64+0x3e80] ;  /* 0x003e8006080c7981 */ /* 0x000e22000c1e1900 */
[----:B------:R-:W-:Y:S02]  /*0590*/  IADD3 R21, PT, PT, R15, 0x1770, RZ ;  /* 0x000017700f157810 */ /* 0x000fe40007ffe0ff */
[----:B------:R-:W-:-:S03]  /*05a0*/  IADD3 R19, PT, PT, R13, 0xc, RZ ;  /* 0x0000000c0d137810 */ /* 0x000fc60007ffe0ff */
[----:B------:R-:W-:-:S04]  /*05b0*/  IMAD.WIDE R20, R21, 0x4, R2 ;  /* 0x0000000415147825 */ /* 0x000fc800078e0202 */
[----:B------:R-:W-:-:S04]  /*05c0*/  IMAD.WIDE R18, R19, 0x4, R4 ;  /* 0x0000000413127825 */ /* 0x000fc800078e0204 */
[----:B0-----:R-:W-:-:S05]  /*05d0*/  IMAD R23, R0, R12, R25 ;  /* 0x0000000c00177224 */ /* 0x001fca00078e0219 */
[----:B------:R0:W-:Y:S04]  /*05e0*/  STG.E desc[UR6][R6.64], R23 ;  /* 0x0000001706007986 */ /* 0x0001e8000c101906 */
[----:B------:R-:W1:Y:S04]  /*05f0*/  LDG.E R20, desc[UR6][R20.64] ;  /* 0x0000000614147981 */ /* 0x000e68000c1e1900 */
[----:B------:R-:W1:Y:S01]  /*0600*/  LDG.E R0, desc[UR6][R18.64+-0x8] ;  /* 0xfffff80612007981 */ /* 0x000e62000c1e1900 */
[----:B--2---:R-:W-:-:S05]  /*0610*/  IADD3 R27, PT, PT, R15, 0x1964, RZ ;  /* 0x000019640f1b7810 */ /* 0x004fca0007ffe0ff */
[----:B------:R-:W-:-:S04]  /*0620*/  IMAD.WIDE.U32 R16, R27, 0x4, R2 ;  /* 0x000000041b107825 */ /* 0x000fc800078e0002 */
[----:B-1----:R-:W-:-:S05]  /*0630*/  IMAD R25, R0, R20, R23 ;  /* 0x0000001400197224 */ /* 0x002fca00078e0217 */
        /* <DEDUP_REMOVED lines=31> */
[----:B------:R-:W3:Y:S04]  /*0830*/  LDG.E R0, desc[UR6][R16.64+0x4] ;  /* 0x0000040610007981 */ /* 0x000ee8000c1e1900 */
[----:B------:R-:W3:Y:S01]  /*0840*/  LDG.E R21, desc[UR6][R8.64+0x7d00] ;  /* 0x007d000608157981 */ /* 0x000ee2000c1e1900 */
[----:B------:R-:W-:Y:S01]  /*0850*/  IADD3 R12, P0, PT, R10, 0x9c40, RZ ;  /* 0x00009c400a0c7810 */ /* 0x000fe20007f1e0ff */
[----:B------:R-:W-:Y:S01]  /*0860*/  UMOV UR4, 0x2904 ;  /* 0x0000290400047882 */ /* 0x000fe20000000000 */
[----:B------:R-:W-:-:S02]  /*0870*/  IADD3 R13, PT, PT, R13, 0x14, RZ ;  /* 0x000000140d0d7810 */ /* 0x000fc40007ffe0ff */
[----:B------:R-:W-:Y:S02]  /*0880*/  IADD3.X R19, PT, PT, RZ, R11, RZ, P0, !PT ;  /* 0x0000000bff137210 */ /* 0x000fe400007fe4ff */
[----:B------:R-:W-:Y:S01]  /*0890*/  IADD3 R15, PT, PT, R15, 0x2710, RZ ;  /* 0x000027100f0f7810 */ /* 0x000fe20007ffe0ff */
[----:B---3--:R-:W-:Y:S01]  /*08a0*/  IMAD R21, R0, R21, R25 ;  /* 0x0000001500157224 */ /* 0x008fe200078e0219 */
[----:B------:R-:W-:-:S04]  /*08b0*/  IADD3 R0, P1, PT, R8, 0x9c40, RZ ;  /* 0x00009c4008007810 */ /* 0x000fc80007f3e0ff */
[----:B------:R2:W-:Y:S01]  /*08c0*/  STG.E desc[UR6][R6.64], R21 ;  /* 0x0000001506007986 */ /* 0x0005e2000c101906 */
[----:B0-----:R-:W-:-:S08]  /*08d0*/  IADD3.X R23, PT, PT, RZ, R9, RZ, P1, !PT ;  /* 0x00000009ff177210 */ /* 0x001fd00000ffe4ff */
.L_x_0:
[----:B------:R-:W-:-:S04]  /*08e0*/  IMAD.WIDE R8, R15, 0x4, R2 ;  /* 0x000000040f087825 */ /* 0x000fc800078e0202 */
[----:B------:R-:W-:Y:S02]  /*08f0*/  IMAD.WIDE R16, R13, 0x4, R4 ;  /* 0x000000040d107825 */ /* 0x000fe400078e0204 */
[----:B------:R-:W2:Y:S04]  /*0900*/  LDG.E R8, desc[UR6][R8.64] ;  /* 0x0000000608087981 */ /* 0x000ea8000c1e1900 */
[----:B------:R-:W2:Y:S01]  /*0910*/  LDG.E R10, desc[UR6][R16.64+-0x8] ;  /* 0xfffff806100a7981 */ /* 0x000ea2000c1e1900 */
[----:B------:R-:W-:Y:S01]  /*0920*/  IADD3 R11, PT, PT, R15, 0x1f4, RZ ;  /* 0x000001f40f0b7810 */ /* 0x000fe20007ffe0ff */
[----:B-12---:R-:W-:-:S04]  /*0930*/  IMAD R21, R10, R8, R21 ;  /* 0x000000080a157224 */ /* 0x006fc800078e0215 */
[----:B------:R-:W-:Y:S01]  /*0940*/  IMAD.WIDE.U32 R10, R11, 0x4, R2 ;  /* 0x000000040b0a7825 */ /* 0x000fe200078e0002 */
[----:B------:R0:W-:Y:S05]  /*0950*/  STG.E desc[UR6][R6.64], R21 ;  /* 0x0000001506007986 */ /* 0x0001ea000c101906 */
[----:B------:R-:W2:Y:S04]  /*0960*/  LDG.E R10, desc[UR6][R10.64] ;  /* 0x000000060a0a7981 */ /* 0x000ea8000c1e1900 */
[----:B------:R-:W2:Y:S01]  /*0970*/  LDG.E R14, desc[UR6][R16.64+-0x4] ;  /* 0xfffffc06100e7981 */ /* 0x000ea2000c1e1900 */
[----:B------:R-:W-:-:S02]  /*0980*/  MOV R8, R12 ;  /* 0x0000000c00087202 */ /* 0x000fc40000000f00 */
[----:B------:R-:W-:Y:S01]  /*0990*/  MOV R9, R19 ;  /* 0x0000001300097202 */ /* 0x000fe20000000f00 */
[----:B--2---:R-:W-:-:S05]  /*09a0*/  IMAD R25, R14, R10, R21 ;  /* 0x0000000a0e197224 */ /* 0x004fca00078e0215 */
[----:B------:R-:W-:Y:S04]  /*09b0*/  STG.E desc[UR6][R6.64], R25 ;  /* 0x0000001906007986 */ /* 0x000fe8000c101906 */
[----:B------:R-:W2:Y:S04]  /*09c0*/  LDG.E R12, desc[UR6][R16.64] ;  /* 0x00000006100c7981 */ /* 0x000ea8000c1e1900 */
[----:B------:R-:W2:Y:S01]  /*09d0*/  LDG.E R14, desc[UR6][R8.64] ;  /* 0x00000006080e7981 */ /* 0x000ea2000c1e1900 */
[----:B------:R-:W-:Y:S02]  /*09e0*/  MOV R10, R0 ;  /* 0x00000000000a7202 */ /* 0x000fe40000000f00 */
[----:B------:R-:W-:Y:S01]  /*09f0*/  MOV R11, R23 ;  /* 0x00000017000b7202 */ /* 0x000fe20000000f00 */
[----:B--2---:R-:W-:-:S05]  /*0a00*/  IMAD R27, R12, R14, R25 ;  /* 0x0000000e0c1b7224 */ /* 0x004fca00078e0219 */
[----:B------:R1:W-:Y:S04]  /*0a10*/  STG.E desc[UR6][R6.64], R27 ;  /* 0x0000001b06007986 */ /* 0x0003e8000c101906 */
[----:B------:R-:W2:Y:S04]  /*0a20*/  LDG.E R0, desc[UR6][R16.64+0x4] ;  /* 0x0000040610007981 */ /* 0x000ea8000c1e1900 */
[----:B------:R-:W2:Y:S01]  /*0a30*/  LDG.E R12, desc[UR6][R10.64] ;  /* 0x000000060a0c7981 */ /* 0x000ea2000c1e1900 */
[----:B0-----:R-:W-:Y:S02]  /*0a40*/  IADD3 R21, PT, PT, R15, 0x7d0, RZ ;  /* 0x000007d00f157810 */ /* 0x001fe40007ffe0ff */
[----:B------:R-:W-:-:S03]  /*0a50*/  IADD3 R19, PT, PT, R13, 0x4, RZ ;  /* 0x000000040d137810 */ /* 0x000fc60007ffe0ff */
[----:B------:R-:W-:-:S04]  /*0a60*/  IMAD.WIDE R20, R21, 0x4, R2 ;  /* 0x0000000415147825 */ /* 0x000fc800078e0202 */
[----:B------:R-:W-:-:S04]  /*0a70*/  IMAD.WIDE R18, R19, 0x4, R4 ;  /* 0x0000000413127825 */ /* 0x000fc800078e0204 */
[----:B--2---:R-:W-:-:S05]  /*0a80*/  IMAD R23, R0, R12, R27 ;  /* 0x0000000c00177224 */ /* 0x004fca00078e021b */
[----:B------:R0:W-:Y:S04]  /*0a90*/  STG.E desc[UR6][R6.64], R23 ;  /* 0x0000001706007986 */ /* 0x0001e8000c101906 */
[----:B------:R-:W2:Y:S04]  /*0aa0*/  LDG.E R20, desc[UR6][R20.64] ;  /* 0x0000000614147981 */ /* 0x000ea8000c1e1900 */
[----:B------:R-:W2:Y:S01]  /*0ab0*/  LDG.E R0, desc[UR6][R18.64+-0x8] ;  /* 0xfffff80612007981 */ /* 0x000ea2000c1e1900 */
[----:B-1----:R-:W-:-:S05]  /*0ac0*/  IADD3 R27, PT, PT, R15, 0x9c4, RZ ;  /* 0x000009c40f1b7810 */ /* 0x002fca0007ffe0ff */
        /* <DEDUP_REMOVED lines=72> */
[----:B------:R-:W-:Y:S04]  /*0f50*/  STG.E desc[UR6][R6.64], R27 ;  /* 0x0000001b06007986 */ /* 0x000fe8000c101906 */
[----:B------:R-:W1:Y:S04]  /*0f60*/  LDG.E R0, desc[UR6][R20.64] ;  /* 0x0000000614007981 */ /* 0x000e68000c1e1900 */
[----:B------:R-:W1:Y:S02]  /*0f70*/  LDG.E R12, desc[UR6][R8.64+0x7d00] ;  /* 0x007d0006080c7981 */ /* 0x000e64000c1e1900 */
[----:B-1----:R-:W-:-:S05]  /*0f80*/  IMAD R25, R0, R12, R27 ;  /* 0x0000000c00197224 */ /* 0x002fca00078e021b */
[----:B------:R1:W-:Y:S04]  /*0f90*/  STG.E desc[UR6][R6.64], R25 ;  /* 0x0000001906007986 */ /* 0x0003e8000c101906 */
[----:B------:R-:W2:Y:S04]  /*0fa0*/  LDG.E R0, desc[UR6][R20.64+0x4] ;  /* 0x0000040614007981 */ /* 0x000ea8000c1e1900 */
[----:B------:R-:W2:Y:S01]  /*0fb0*/  LDG.E R12, desc[UR6][R10.64+0x7d00] ;  /* 0x007d00060a0c7981 */ /* 0x000ea2000c1e1900 */
[----:B------:R-:W-:Y:S02]  /*0fc0*/  IADD3 R17, PT, PT, R15, 0x2710, RZ ;  /* 0x000027100f117810 */ /* 0x000fe40007ffe0ff */
[----:B0-----:R-:W-:-:S03]  /*0fd0*/  IADD3 R23, PT, PT, R13, 0x14, RZ ;  /* 0x000000140d177810 */ /* 0x001fc60007ffe0ff */
[----:B------:R-:W-:-:S04]  /*0fe0*/  IMAD.WIDE R18, R17, 0x4, R2 ;  /* 0x0000000411127825 */ /* 0x000fc800078e0202 */
[----:B------:R-:W-:-:S04]  /*0ff0*/  IMAD.WIDE R16, R23, 0x4, R4 ;  /* 0x0000000417107825 */ /* 0x000fc800078e0204 */
[----:B--2---:R-:W-:-:S05]  /*1000*/  IMAD R29, R0, R12, R25 ;  /* 0x0000000c001d7224 */ /* 0x004fca00078e0219 */
[----:B------:R-:W-:Y:S04]  /*1010*/  STG.E desc[UR6][R6.64], R29 ;  /* 0x0000001d06007986 */ /* 0x000fe8000c101906 */
[----:B------:R-:W2:Y:S04]  /*1020*/  LDG.E R19, desc[UR6][R18.64] ;  /* 0x0000000612137981 */ /* 0x000ea8000c1e1900 */
[----:B------:R-:W2:Y:S01]  /*1030*/  LDG.E R0, desc[UR6][R16.64+-0x8] ;  /* 0xfffff80610007981 */ /* 0x000ea2000c1e1900 */
[----:B------:R-:W-:-:S05]  /*1040*/  IADD3 R23, PT, PT, R15, 0x2904, RZ ;  /* 0x000029040f177810 */ /* 0x000fca0007ffe0ff */
[----:B------:R-:W-:-:S04]  /*1050*/  IMAD.WIDE.U32 R22, R23, 0x4, R2 ;  /* 0x0000000417167825 */ /* 0x000fc800078e0002 */
[----:B--2---:R-:W-:-:S05]  /*1060*/  IMAD R21, R0, R19, R29 ;  /* 0x0000001300157224 */ /* 0x004fca00078e021d */
[----:B------:R0:W-:Y:S04]  /*1070*/  STG.E desc[UR6][R6.64], R21 ;  /* 0x0000001506007986 */ /* 0x0001e8000c101906 */
[----:B------:R-:W1:Y:S04]  /*1080*/  LDG.E R22, desc[UR6][R22.64] ;  /* 0x0000000616167981 */ /* 0x000e68000c1e1900 */
[----:B------:R-:W1:Y:S02]  /*1090*/  LDG.E R0, desc[UR6][R16.64+-0x4] ;  /* 0xfffffc0610007981 */ /* 0x000e64000c1e1900 */
[----:B-1----:R-:W-:-:S05]  /*10a0*/  IMAD R25, R0, R22, R21 ;  /* 0x0000001600197224 */ /* 0x002fca00078e0215 */
[----:B------:R1:W-:Y:S04]  /*10b0*/  STG.E desc[UR6][R6.64], R25 ;  /* 0x0000001906007986 */ /* 0x0003e8000c101906 */
[----:B------:R-:W2:Y:S04]  /*10c0*/  LDG.E R0, desc[UR6][R16.64] ;  /* 0x0000000610007981 */ /* 0x000ea8000c1e1900 */
[----:B------:R-:W2:Y:S02]  /*10d0*/  LDG.E R12, desc[UR6][R8.64+0x9c40] ;  /* 0x009c4006080c7981 */ /* 0x000ea4000c1e1900 */
[----:B--2---:R-:W-:-:S05]  /*10e0*/  IMAD R27, R0, R12, R25 ;  /* 0x0000000c001b7224 */ /* 0x004fca00078e0219 */
[----:B------:R1:W-:Y:S04]  /*10f0*/  STG.E desc[UR6][R6.64], R27 ;  /* 0x0000001b06007986 */ /* 0x0003e8000c101906 */
[----:B------:R-:W0:Y:S04]  /*1100*/  LDG.E R0, desc[UR6][R16.64+0x4] ;  /* 0x0000040610007981 */ /* 0x000e28000c1e1900 */
[----:B------:R-:W0:Y:S01]  /*1110*/  LDG.E R12, desc[UR6][R10.64+0x9c40] ;  /* 0x009c40060a0c7981 */ /* 0x000e22000c1e1900 */
[----:B------:R-:W-:Y:S01]  /*1120*/  UIADD3 UR4, UPT, UPT, UR4, 0x2ee0, URZ ;  /* 0x00002ee004047890 */ /* 0x000fe2000fffe0ff */
[----:B------:R-:W-:-:S02]  /*1130*/  IADD3 R13, PT, PT, R13, 0x18, RZ ;  /* 0x000000180d0d7810 */ /* 0x000fc40007ffe0ff */
[----:B------:R-:W-:Y:S01]  /*1140*/  IADD3 R15, PT, PT, R15, 0x2ee0, RZ ;  /* 0x00002ee00f0f7810 */ /* 0x000fe20007ffe0ff */
[----:B------:R-:W-:Y:S01]  /*1150*/  UISETP.NE.AND UP0, UPT, UR4, 0x3d284, UPT ;  /* 0x0003d2840400788c */ /* 0x000fe2000bf05270 */
[----:B0-----:R-:W-:Y:S01]  /*1160*/  IMAD R21, R0, R12, R27 ;  /* 0x0000000c00157224 */ /* 0x001fe200078e021b */
[----:B------:R-:W-:Y:S02]  /*1170*/  IADD3 R12, P0, PT, R8, 0xbb80, RZ ;  /* 0x0000bb80080c7810 */ /* 0x000fe40007f1e0ff */
[----:B------:R-:W-:Y:S02]  /*1180*/  IADD3 R0, P1, PT, R10, 0xbb80, RZ ;  /* 0x0000bb800a007810 */ /* 0x000fe40007f3e0ff */
[----:B------:R1:W-:Y:S01]  /*1190*/  STG.E desc[UR6][R6.64], R21 ;  /* 0x0000001506007986 */ /* 0x0003e2000c101906 */
[----:B------:R-:W-:Y:S02]  /*11a0*/  IADD3.X R19, PT, PT, RZ, R9, RZ, P0, !PT ;  /* 0x00000009ff137210 */ /* 0x000fe400007fe4ff */
[----:B------:R-:W-:Y:S01]  /*11b0*/  IADD3.X R23, PT, PT, RZ, R11, RZ, P1, !PT ;  /* 0x0000000bff177210 */ /* 0x000fe20000ffe4ff */
[----:B------:R-:W-:Y:S07]  /*11c0*/  BRA.U UP0, `(.L_x_0) ;  /* 0xfffffff500c47547 */ /* 0x000fee000b83ffff */
[----:B------:R-:W-:Y:S05]  /*11d0*/  EXIT ;  /* 0x000000000000794d */ /* 0x000fea0003800000 */
.L_x_1:
[----:B------:R-:W-:-:S00]  /*11e0*/  BRA `(.L_x_1) ;  /* 0xfffffffc00fc7947 */ /* 0x000fc0000383ffff */
[----:B------:R-:W-:-:S00]  /*11f0*/  NOP ;  /* 0x0000000000007918 */ /* 0x000fc00000000000 */
        /* <DEDUP_REMOVED lines=8> */
.L_x_2:


//--------------------- .nv.shared.reserved.0     --------------------------
	.section	.nv.shared.reserved.0,"aw",@nobits
	.weak		__nv_reservedSMEM_offset_0_alias
	.size		__nv_reservedSMEM_offset_0_alias, 0, 64
	.other		__nv_reservedSMEM_offset_0_alias,@"STO_CUDA_RESERVED_SHARED STV_DEFAULT"
__nv_reservedSMEM_offset_0_alias:
	.zero		0
	.zero		64


//--------------------- .nv.constant0._Z3barPiS_S_i --------------------------
	.section	.nv.constant0._Z3barPiS_S_i,"a",@progbits
	.sectionflags	@""
	.align	4
.nv.constant0._Z3barPiS_S_i:
	.zero		924


//--------------------- SYMBOLS --------------------------

	.type		.nv.reservedSmem.offset0,@object
	.size		.nv.reservedSmem.offset0,0x4
